	.headerflags	@"EF_CUDA_TEXMODE_UNIFIED EF_CUDA_64BIT_ADDRESS EF_CUDA_ACCELERATORS EF_CUDA_SM90 EF_CUDA_VIRTUAL_SM(EF_CUDA_SM90)"
	.elftype	@"ET_EXEC"


//--------------------- .nv.info                  --------------------------
	.section	.nv.info,"",@"SHT_CUDA_INFO"
	.align	4


	//----- nvinfo : EIATTR_REGCOUNT
	.align		4
        /*0000*/ 	.byte	0x04, 0x2f
        /*0002*/ 	.short	(.L_1 - .L_0)
	.align		4
.L_0:
        /*0004*/ 	.word	index@(triton_poi_fused_div_sub_0)
        /*0008*/ 	.word	0x0000000e


	//----- nvinfo : EIATTR_MIN_STACK_SIZE
	.align		4
.L_1:
        /*000c*/ 	.byte	0x04, 0x12
        /*000e*/ 	.short	(.L_3 - .L_2)
	.align		4
.L_2:
        /*0010*/ 	.word	index@(triton_poi_fused_div_sub_0)
        /*0014*/ 	.word	0x00000000


	//----- nvinfo : EIATTR_FRAME_SIZE
	.align		4
.L_3:
        /*0018*/ 	.byte	0x04, 0x11
        /*001a*/ 	.short	(.L_5 - .L_4)
	.align		4
.L_4:
        /*001c*/ 	.word	index@(triton_poi_fused_div_sub_0)
        /*0020*/ 	.word	0x00000000


	//----- nvinfo : EIATTR_MIN_STACK_SIZE
	.align		4
.L_5:
        /*0024*/ 	.byte	0x04, 0x12
        /*0026*/ 	.short	(.L_7 - .L_6)
	.align		4
.L_6:
        /*0028*/ 	.word	index@(triton_poi_fused_div_sub_0)
        /*002c*/ 	.word	0x00000000
.L_7:


//--------------------- .nv.info.triton_poi_fused_div_sub_0 --------------------------
	.section	.nv.info.triton_poi_fused_div_sub_0,"",@"SHT_CUDA_INFO"
	.sectionflags	@""
	.align	4


	//----- nvinfo : EIATTR_CUDA_API_VERSION
	.align		4
        /*0000*/ 	.byte	0x04, 0x37
        /*0002*/ 	.short	(.L_9 - .L_8)
.L_8:
        /*0004*/ 	.word	0x0000007c


	//----- nvinfo : EIATTR_KPARAM_INFO
	.align		4
.L_9:
        /*0008*/ 	.byte	0x04, 0x17
        /*000a*/ 	.short	(.L_11 - .L_10)
.L_10:
        /*000c*/ 	.word	0x00000000
        /*0010*/ 	.short	0x0004
        /*0012*/ 	.short	0x0020
        /*0014*/ 	.byte	0x00, 0xf0, 0x11, 0x00


	//----- nvinfo : EIATTR_KPARAM_INFO
	.align		4
.L_11:
        /*0018*/ 	.byte	0x04, 0x17
        /*001a*/ 	.short	(.L_13 - .L_12)
.L_12:
        /*001c*/ 	.word	0x00000000
        /*0020*/ 	.short	0x0003
        /*0022*/ 	.short	0x0018
        /*0024*/ 	.byte	0x00, 0xf4, 0x21, 0x00


	//----- nvinfo : EIATTR_KPARAM_INFO
	.align		4
.L_13:
        /*0028*/ 	.byte	0x04, 0x17
        /*002a*/ 	.short	(.L_15 - .L_14)
.L_14:
        /*002c*/ 	.word	0x00000000
        /*0030*/ 	.short	0x0002
        /*0032*/ 	.short	0x0010
        /*0034*/ 	.byte	0x00, 0xf4, 0x21, 0x00


	//----- nvinfo : EIATTR_KPARAM_INFO
	.align		4
.L_15:
        /*0038*/ 	.byte	0x04, 0x17
        /*003a*/ 	.short	(.L_17 - .L_16)
.L_16:
        /*003c*/ 	.word	0x00000000
        /*0040*/ 	.short	0x0001
        /*0042*/ 	.short	0x0008
        /*0044*/ 	.byte	0x00, 0xf4, 0x21, 0x00


	//----- nvinfo : EIATTR_KPARAM_INFO
	.align		4
.L_17:
        /*0048*/ 	.byte	0x04, 0x17
        /*004a*/ 	.short	(.L_19 - .L_18)
.L_18:
        /*004c*/ 	.word	0x00000000
        /*0050*/ 	.short	0x0000
        /*0052*/ 	.short	0x0000
        /*0054*/ 	.byte	0x00, 0xf4, 0x21, 0x00


	//----- nvinfo : EIATTR_SPARSE_MMA_MASK
	.align		4
.L_19:
        /*0058*/ 	.byte	0x03, 0x50
        /*005a*/ 	.short	0x0000


	//----- nvinfo : EIATTR_MAXREG_COUNT
	.align		4
        /*005c*/ 	.byte	0x03, 0x1b
        /*005e*/ 	.short	0x00ff


	//----- nvinfo : EIATTR_EXIT_INSTR_OFFSETS
	.align		4
        /*0060*/ 	.byte	0x04, 0x1c
        /*0062*/ 	.short	(.L_21 - .L_20)


	//   ....[0]....
.L_20:
        /*0064*/ 	.word	0x000001f0


	//   ....[1]....
        /*0068*/ 	.word	0x00000210


	//----- nvinfo : EIATTR_REQNTID
	.align		4
.L_21:
        /*006c*/ 	.byte	0x04, 0x10
        /*006e*/ 	.short	(.L_23 - .L_22)
.L_22:
        /*0070*/ 	.word	0x00000080
        /*0074*/ 	.word	0x00000001
        /*0078*/ 	.word	0x00000001


	//----- nvinfo : EIATTR_CBANK_PARAM_SIZE
	.align		4
.L_23:
        /*007c*/ 	.byte	0x03, 0x19
        /*007e*/ 	.short	0x0024


	//----- nvinfo : EIATTR_PARAM_CBANK
	.align		4
        /*0080*/ 	.byte	0x04, 0x0a
        /*0082*/ 	.short	(.L_25 - .L_24)
	.align		4
.L_24:
        /*0084*/ 	.word	index@(.nv.constant0.triton_poi_fused_div_sub_0)
        /*0088*/ 	.short	0x0210
        /*008a*/ 	.short	0x0024


	//----- nvinfo : EIATTR_SW_WAR
	.align		4
.L_25:
        /*008c*/ 	.byte	0x04, 0x36
        /*008e*/ 	.short	(.L_27 - .L_26)
.L_26:
        /*0090*/ 	.word	0x00000008
.L_27:


//--------------------- .nv.callgraph             --------------------------
	.section	.nv.callgraph,"",@"SHT_CUDA_CALLGRAPH"
	.align	4
	.sectionentsize	8
	.align		4
        /*0000*/ 	.word	0x00000000
	.align		4
        /*0004*/ 	.word	0xffffffff
	.align		4
        /*0008*/ 	.word	0x00000000
	.align		4
        /*000c*/ 	.word	0xfffffffe
	.align		4
        /*0010*/ 	.word	0x00000000
	.align		4
        /*0014*/ 	.word	0xfffffffd
	.align		4
        /*0018*/ 	.word	0x00000000
	.align		4
        /*001c*/ 	.word	0xfffffffc


//--------------------- .text.triton_poi_fused_div_sub_0 --------------------------
	.section	.text.triton_poi_fused_div_sub_0,"ax",@progbits
	.align	128
        .global         triton_poi_fused_div_sub_0
        .type           triton_poi_fused_div_sub_0,@function
        .size           triton_poi_fused_div_sub_0,(.L_x_1 - triton_poi_fused_div_sub_0)
        .other          triton_poi_fused_div_sub_0,@"STO_CUDA_ENTRY STV_DEFAULT"
triton_poi_fused_div_sub_0:
.text.triton_poi_fused_div_sub_0:
[----:B------:R-:W0:Y:S02]  /*0000*/  LDC R1, c[0x0][0x28] ;  /* 0x00000a00ff017b82 */ /* 0x000e240000000800 */
[----:B------:R-:W1:Y:S01]  /*0010*/  S2R R0, SR_TID.X ;  /* 0x0000000000007919 */ /* 0x000e620000002100 */
[----:B------:R-:W2:Y:S01]  /*0020*/  LDC.64 R6, c[0x0][0x220] ;  /* 0x00008800ff067b82 */ /* 0x000ea20000000a00 */
[----:B------:R-:W-:Y:S01]  /*0030*/  ULDC.64 UR4, c[0x0][0x208] ;  /* 0x0000820000047ab9 */ /* 0x000fe20000000a00 */
[----:B------:R-:W3:Y:S06]  /*0040*/  S2R R9, SR_CTAID.X ;  /* 0x0000000000097919 */ /* 0x000eec0000002500 */
[----:B------:R-:W4:Y:S08]  /*0050*/  LDC.64 R2, c[0x0][0x210] ;  /* 0x00008400ff027b82 */ /* 0x000f300000000a00 */
[----:B------:R-:W5:Y:S01]  /*0060*/  LDC.64 R4, c[0x0][0x218] ;  /* 0x00008600ff047b82 */ /* 0x000f620000000a00 */
[----:B--2---:R2:W4:Y:S01]  /*0070*/  LDG.E R8, desc[UR4][R6.64] ;  /* 0x0000000406087981 */ /* 0x004522000c1e1900 */
[----:B-1----:R-:W-:-:S02]  /*0080*/  SHF.L.U32 R0, R0, 0x1, RZ ;  /* 0x0000000100007819 */ /* 0x002fc400000006ff */
[----:B------:R-:W-:-:S04]  /*0090*/  CS2R R10, SRZ ;  /* 0x00000000000a7805 */ /* 0x000fc8000001ff00 */
[----:B--2---:R-:W1:Y:S01]  /*00a0*/  LDC.64 R6, c[0x0][0x228] ;  /* 0x00008a00ff067b82 */ /* 0x004e620000000a00 */
[----:B------:R-:W-:-:S04]  /*00b0*/  LOP3.LUT R0, R0, 0xfe, RZ, 0xc0, !PT ;  /* 0x000000fe00007812 */ /* 0x000fc800078ec0ff */
[----:B---3--:R-:W-:Y:S01]  /*00c0*/  LEA R9, R9, R0, 0x8 ;  /* 0x0000000009097211 */ /* 0x008fe200078e40ff */
[----:B-----5:R-:W2:Y:S03]  /*00d0*/  LDG.E R4, desc[UR4][R4.64] ;  /* 0x0000000404047981 */ /* 0x020ea6000c1e1900 */
[C---:B------:R-:W-:Y:S01]  /*00e0*/  ISETP.GE.AND P2, PT, R9.reuse, 0x100, PT ;  /* 0x000001000900780c */ /* 0x040fe20003f46270 */
[----:B----4-:R-:W-:-:S12]  /*00f0*/  IMAD.WIDE R2, R9, 0x4, R2 ;  /* 0x0000000409027825 */ /* 0x010fd800078e0202 */
[----:B------:R1:W2:Y:S02]  /*0100*/  @!P2 LDG.E.64 R10, desc[UR4][R2.64] ;  /* 0x00000004020aa981 */ /* 0x0002a4000c1e1b00 */
[----:B-1----:R-:W-:Y:S01]  /*0110*/  IMAD.WIDE R2, R9, 0x4, R6 ;  /* 0x0000000409027825 */ /* 0x002fe200078e0206 */
[C---:B------:R-:W-:Y:S02]  /*0120*/  FSETP.GT.AND P0, PT, |R8|.reuse, 8.50705917302346158658e+37, PT ;  /* 0x7e8000000800780b */ /* 0x040fe40003f04200 */
[----:B------:R-:W-:-:S11]  /*0130*/  FSETP.GEU.AND P1, PT, |R8|, 1.175494350822287508e-38, PT ;  /* 0x008000000800780b */ /* 0x000fd60003f2e200 */
[----:B------:R-:W-:-:S04]  /*0140*/  @P0 FMUL R8, R8, 0.25 ;  /* 0x3e80000008080820 */ /* 0x000fc80000400000 */
[----:B------:R-:W-:-:S06]  /*0150*/  @!P1 FMUL R8, R8, 16777216 ;  /* 0x4b80000008089820 */ /* 0x000fcc0000400000 */
[----:B------:R-:W1:Y:S01]  /*0160*/  MUFU.RCP R8, R8 ;  /* 0x0000000800087308 */ /* 0x000e620000001000 */
[C---:B--2---:R-:W-:Y:S01]  /*0170*/  FADD R10, -R4.reuse, R10 ;  /* 0x0000000a040a7221 */ /* 0x044fe20000000100 */
[----:B------:R-:W-:-:S03]  /*0180*/  FADD R11, -R4, R11 ;  /* 0x0000000b040b7221 */ /* 0x000fc60000000100 */
[----:B------:R-:W-:Y:S01]  /*0190*/  @P0 FMUL R10, R10, 0.25 ;  /* 0x3e8000000a0a0820 */ /* 0x000fe20000400000 */
[----:B------:R-:W-:-:S03]  /*01a0*/  @P0 FMUL R11, R11, 0.25 ;  /* 0x3e8000000b0b0820 */ /* 0x000fc60000400000 */
[----:B------:R-:W-:Y:S01]  /*01b0*/  @!P1 FMUL R10, R10, 16777216 ;  /* 0x4b8000000a0a9820 */ /* 0x000fe20000400000 */
[----:B------:R-:W-:-:S03]  /*01c0*/  @!P1 FMUL R11, R11, 16777216 ;  /* 0x4b8000000b0b9820 */ /* 0x000fc60000400000 */
[C---:B-1----:R-:W-:Y:S01]  /*01d0*/  FMUL R10, R8.reuse, R10 ;  /* 0x0000000a080a7220 */ /* 0x042fe20000400000 */
[----:B------:R-:W-:Y:S01]  /*01e0*/  FMUL R11, R8, R11 ;  /* 0x0000000b080b7220 */ /* 0x000fe20000400000 */
[----:B------:R-:W-:Y:S06]  /*01f0*/  @P2 EXIT ;  /* 0x000000000000294d */ /* 0x000fec0003800000 */
[----:B------:R-:W-:Y:S01]  /*0200*/  STG.E.64 desc[UR4][R2.64], R10 ;  /* 0x0000000a02007986 */ /* 0x000fe2000c101b04 */
[----:B------:R-:W-:Y:S05]  /*0210*/  EXIT ;  /* 0x000000000000794d */ /* 0x000fea0003800000 */
.L_x_0:
[----:B------:R-:W-:-:S00]  /*0220*/  BRA `(.L_x_0) ;  /* 0xfffffffc00fc7947 */ /* 0x000fc0000383ffff */
[----:B------:R-:W-:-:S00]  /*0230*/  NOP ;  /* 0x0000000000007918 */ /* 0x000fc00000000000 */
        /* <DEDUP_REMOVED lines=12> */
.L_x_1:


//--------------------- .nv.constant0.triton_poi_fused_div_sub_0 --------------------------
	.section	.nv.constant0.triton_poi_fused_div_sub_0,"a",@progbits
	.sectionflags	@""
	.align	4
.nv.constant0.triton_poi_fused_div_sub_0:
	.zero		564
